//
// Generated by NVIDIA NVVM Compiler
//
// Compiler Build ID: CL-36424714
// Cuda compilation tools, release 13.0, V13.0.88
// Based on NVVM 20.0.0
//

.version 9.0
.target sm_100
.address_size 64

	// .globl	_Z10fillKernelIdEvPT_S0_m

.visible .entry _Z10fillKernelIdEvPT_S0_m(
	.param .u64 .ptr .align 1 _Z10fillKernelIdEvPT_S0_m_param_0,
	.param .f64 _Z10fillKernelIdEvPT_S0_m_param_1,
	.param .u64 _Z10fillKernelIdEvPT_S0_m_param_2
)
{
	.reg .pred 	%p<2>;
	.reg .b32 	%r<5>;
	.reg .b64 	%rd<7>;
	.reg .b64 	%fd<2>;

	ld.param.u64 	%rd2, [_Z10fillKernelIdEvPT_S0_m_param_0];
	ld.param.f64 	%fd1, [_Z10fillKernelIdEvPT_S0_m_param_1];
	ld.param.u64 	%rd3, [_Z10fillKernelIdEvPT_S0_m_param_2];
	mov.u32 	%r1, %ctaid.x;
	mov.u32 	%r2, %ntid.x;
	mov.u32 	%r3, %tid.x;
	mad.lo.s32 	%r4, %r1, %r2, %r3;
	cvt.u64.u32 	%rd1, %r4;
	setp.le.u64 	%p1, %rd3, %rd1;
	@%p1 bra 	$L__BB0_2;
	cvta.to.global.u64 	%rd4, %rd2;
	shl.b64 	%rd5, %rd1, 3;
	add.s64 	%rd6, %rd4, %rd5;
	st.global.f64 	[%rd6], %fd1;
$L__BB0_2:
	ret;

}
	// .globl	_Z10fillKernelIfEvPT_S0_m
.visible .entry _Z10fillKernelIfEvPT_S0_m(
	.param .u64 .ptr .align 1 _Z10fillKernelIfEvPT_S0_m_param_0,
	.param .f32 _Z10fillKernelIfEvPT_S0_m_param_1,
	.param .u64 _Z10fillKernelIfEvPT_S0_m_param_2
)
{
	.reg .pred 	%p<2>;
	.reg .b32 	%r<5>;
	.reg .b32 	%f<2>;
	.reg .b64 	%rd<7>;

	ld.param.u64 	%rd2, [_Z10fillKernelIfEvPT_S0_m_param_0];
	ld.param.f32 	%f1, [_Z10fillKernelIfEvPT_S0_m_param_1];
	ld.param.u64 	%rd3, [_Z10fillKernelIfEvPT_S0_m_param_2];
	mov.u32 	%r1, %ctaid.x;
	mov.u32 	%r2, %ntid.x;
	mov.u32 	%r3, %tid.x;
	mad.lo.s32 	%r4, %r1, %r2, %r3;
	cvt.u64.u32 	%rd1, %r4;
	setp.le.u64 	%p1, %rd3, %rd1;
	@%p1 bra 	$L__BB1_2;
	cvta.to.global.u64 	%rd4, %rd2;
	shl.b64 	%rd5, %rd1, 2;
	add.s64 	%rd6, %rd4, %rd5;
	st.global.f32 	[%rd6], %f1;
$L__BB1_2:
	ret;

}
	// .globl	_Z10fillKernelIiEvPT_S0_m
.visible .entry _Z10fillKernelIiEvPT_S0_m(
	.param .u64 .ptr .align 1 _Z10fillKernelIiEvPT_S0_m_param_0,
	.param .u32 _Z10fillKernelIiEvPT_S0_m_param_1,
	.param .u64 _Z10fillKernelIiEvPT_S0_m_param_2
)
{
	.reg .pred 	%p<2>;
	.reg .b32 	%r<6>;
	.reg .b64 	%rd<7>;

	ld.param.u64 	%rd2, [_Z10fillKernelIiEvPT_S0_m_param_0];
	ld.param.u32 	%r1, [_Z10fillKernelIiEvPT_S0_m_param_1];
	ld.param.u64 	%rd3, [_Z10fillKernelIiEvPT_S0_m_param_2];
	mov.u32 	%r2, %ctaid.x;
	mov.u32 	%r3, %ntid.x;
	mov.u32 	%r4, %tid.x;
	mad.lo.s32 	%r5, %r2, %r3, %r4;
	cvt.u64.u32 	%rd1, %r5;
	setp.le.u64 	%p1, %rd3, %rd1;
	@%p1 bra 	$L__BB2_2;
	cvta.to.global.u64 	%rd4, %rd2;
	shl.b64 	%rd5, %rd1, 2;
	add.s64 	%rd6, %rd4, %rd5;
	st.global.u32 	[%rd6], %r1;
$L__BB2_2:
	ret;

}


// ===== COMPILED SASS (sm_100) =====

	.target	sm_100

	.elftype	@"ET_EXEC"


//--------------------- .note.nv.tkinfo           --------------------------
	.section	.note.nv.tkinfo,"",@"SHT_NOTE"
	.sectionflags	@"SHF_NOTE_NV_TKINFO"
	.tkinfo
        /*0018*/ 	.word	0x00000002
        /*0030*/ 	.string	""
        /*0030*/ 	.string	"ptxas"
        /*0030*/ 	.string	"Cuda compilation tools, release 13.0, V13.0.88"
        /*0030*/ 	.string	"Build cuda_13.0.r13.0/compiler.36424714_0"
        /*0030*/ 	.string	"-arch sm_100 -m 64 "



//--------------------- .note.nv.cuinfo           --------------------------
	.section	.note.nv.cuinfo,"",@"SHT_NOTE"
	.sectionflags	@"SHF_NOTE_NV_CUINFO"
        /*0018*/ 	.short	0x0002
        /*001a*/ 	.short	0x0064
        /*001c*/ 	.short	0x0082
	.zero		2


//--------------------- .nv.info                  --------------------------
	.section	.nv.info,"",@"SHT_CUDA_INFO"
	.align	4


	//----- nvinfo : EIATTR_REGCOUNT
	.align		4
        /*0000*/ 	.byte	0x04, 0x2f
        /*0002*/ 	.short	(.L_1 - .L_0)
	.align		4
.L_0:
        /*0004*/ 	.word	index@(_Z10fillKernelIdEvPT_S0_m)
        /*0008*/ 	.word	0x00000008


	//----- nvinfo : EIATTR_FRAME_SIZE
	.align		4
.L_1:
        /*000c*/ 	.byte	0x04, 0x11
        /*000e*/ 	.short	(.L_3 - .L_2)
	.align		4
.L_2:
        /*0010*/ 	.word	index@(_Z10fillKernelIdEvPT_S0_m)
        /*0014*/ 	.word	0x00000000


	//----- nvinfo : EIATTR_REGCOUNT
	.align		4
.L_3:
        /*0018*/ 	.byte	0x04, 0x2f
        /*001a*/ 	.short	(.L_5 - .L_4)
	.align		4
.L_4:
        /*001c*/ 	.word	index@(_Z10fillKernelIfEvPT_S0_m)
        /*0020*/ 	.word	0x00000008


	//----- nvinfo : EIATTR_FRAME_SIZE
	.align		4
.L_5:
        /*0024*/ 	.byte	0x04, 0x11
        /*0026*/ 	.short	(.L_7 - .L_6)
	.align		4
.L_6:
        /*0028*/ 	.word	index@(_Z10fillKernelIfEvPT_S0_m)
        /*002c*/ 	.word	0x00000000


	//----- nvinfo : EIATTR_REGCOUNT
	.align		4
.L_7:
        /*0030*/ 	.byte	0x04, 0x2f
        /*0032*/ 	.short	(.L_9 - .L_8)
	.align		4
.L_8:
        /*0034*/ 	.word	index@(_Z10fillKernelIiEvPT_S0_m)
        /*0038*/ 	.word	0x00000008


	//----- nvinfo : EIATTR_FRAME_SIZE
	.align		4
.L_9:
        /*003c*/ 	.byte	0x04, 0x11
        /*003e*/ 	.short	(.L_11 - .L_10)
	.align		4
.L_10:
        /*0040*/ 	.word	index@(_Z10fillKernelIiEvPT_S0_m)
        /*0044*/ 	.word	0x00000000


	//----- nvinfo : EIATTR_MIN_STACK_SIZE
	.align		4
.L_11:
        /*0048*/ 	.byte	0x04, 0x12
        /*004a*/ 	.short	(.L_13 - .L_12)
	.align		4
.L_12:
        /*004c*/ 	.word	index@(_Z10fillKernelIiEvPT_S0_m)
        /*0050*/ 	.word	0x00000000


	//----- nvinfo : EIATTR_MIN_STACK_SIZE
	.align		4
.L_13:
        /*0054*/ 	.byte	0x04, 0x12
        /*0056*/ 	.short	(.L_15 - .L_14)
	.align		4
.L_14:
        /*0058*/ 	.word	index@(_Z10fillKernelIfEvPT_S0_m)
        /*005c*/ 	.word	0x00000000


	//----- nvinfo : EIATTR_MIN_STACK_SIZE
	.align		4
.L_15:
        /*0060*/ 	.byte	0x04, 0x12
        /*0062*/ 	.short	(.L_17 - .L_16)
	.align		4
.L_16:
        /*0064*/ 	.word	index@(_Z10fillKernelIdEvPT_S0_m)
        /*0068*/ 	.word	0x00000000
.L_17:


//--------------------- .nv.compat                --------------------------
	.section	.nv.compat,"",@"SHT_CUDA_COMPAT_INFO"
	.align	4
        /*0000*/ 	.byte	0x02, 0x09, 0x00, 0x00, 0x02, 0x02, 0x01, 0x00, 0x02, 0x05, 0x05, 0x00, 0x03, 0x07, 0x01, 0x01
        /*0010*/ 	.byte	0x02, 0x03, 0x00, 0x00, 0x02, 0x06, 0x01, 0x00, 0x04, 0x0b, 0x08, 0x00, 0x09, 0x00, 0x00, 0x00
        /*0020*/ 	.byte	0x00, 0x00, 0x00, 0x00


//--------------------- .nv.info._Z10fillKernelIiEvPT_S0_m --------------------------
	.section	.nv.info._Z10fillKernelIiEvPT_S0_m,"",@"SHT_CUDA_INFO"
	.sectionflags	@""
	.align	4


	//----- nvinfo : EIATTR_CUDA_API_VERSION
	.align		4
        /*0000*/ 	.byte	0x04, 0x37
        /*0002*/ 	.short	(.L_19 - .L_18)
.L_18:
        /*0004*/ 	.word	0x00000082


	//----- nvinfo : EIATTR_KPARAM_INFO
	.align		4
.L_19:
        /*0008*/ 	.byte	0x04, 0x17
        /*000a*/ 	.short	(.L_21 - .L_20)
.L_20:
        /*000c*/ 	.word	0x00000000
        /*0010*/ 	.short	0x0002
        /*0012*/ 	.short	0x0010
        /*0014*/ 	.byte	0x00, 0xf0, 0x21, 0x00


	//----- nvinfo : EIATTR_KPARAM_INFO
	.align		4
.L_21:
        /*0018*/ 	.byte	0x04, 0x17
        /*001a*/ 	.short	(.L_23 - .L_22)
.L_22:
        /*001c*/ 	.word	0x00000000
        /*0020*/ 	.short	0x0001
        /*0022*/ 	.short	0x0008
        /*0024*/ 	.byte	0x00, 0xf0, 0x11, 0x00


	//----- nvinfo : EIATTR_KPARAM_INFO
	.align		4
.L_23:
        /*0028*/ 	.byte	0x04, 0x17
        /*002a*/ 	.short	(.L_25 - .L_24)
.L_24:
        /*002c*/ 	.word	0x00000000
        /*0030*/ 	.short	0x0000
        /*0032*/ 	.short	0x0000
        /*0034*/ 	.byte	0x00, 0xf5, 0x21, 0x00


	//----- nvinfo : EIATTR_SPARSE_MMA_MASK
	.align		4
.L_25:
        /*0038*/ 	.byte	0x03, 0x50
        /*003a*/ 	.short	0x0000


	//----- nvinfo : EIATTR_MAXREG_COUNT
	.align		4
        /*003c*/ 	.byte	0x03, 0x1b
        /*003e*/ 	.short	0x00ff


	//----- nvinfo : EIATTR_MERCURY_ISA_VERSION
	.align		4
        /*0040*/ 	.byte	0x03, 0x5f
        /*0042*/ 	.short	0x0101


	//----- nvinfo : EIATTR_VRC_CTA_INIT_COUNT
	.align		4
        /*0044*/ 	.byte	0x02, 0x4a
	.zero		1
	.zero		1


	//----- nvinfo : EIATTR_EXIT_INSTR_OFFSETS
	.align		4
        /*0048*/ 	.byte	0x04, 0x1c
        /*004a*/ 	.short	(.L_27 - .L_26)


	//   ....[0]....
.L_26:
        /*004c*/ 	.word	0x00000080


	//   ....[1]....
        /*0050*/ 	.word	0x000000f0


	//----- nvinfo : EIATTR_CBANK_PARAM_SIZE
	.align		4
.L_27:
        /*0054*/ 	.byte	0x03, 0x19
        /*0056*/ 	.short	0x0018


	//----- nvinfo : EIATTR_PARAM_CBANK
	.align		4
        /*0058*/ 	.byte	0x04, 0x0a
        /*005a*/ 	.short	(.L_29 - .L_28)
	.align		4
.L_28:
        /*005c*/ 	.word	index@(.nv.constant0._Z10fillKernelIiEvPT_S0_m)
        /*0060*/ 	.short	0x0380
        /*0062*/ 	.short	0x0018


	//----- nvinfo : EIATTR_SW_WAR
	.align		4
.L_29:
        /*0064*/ 	.byte	0x04, 0x36
        /*0066*/ 	.short	(.L_31 - .L_30)
.L_30:
        /*0068*/ 	.word	0x00000008
.L_31:


//--------------------- .nv.info._Z10fillKernelIfEvPT_S0_m --------------------------
	.section	.nv.info._Z10fillKernelIfEvPT_S0_m,"",@"SHT_CUDA_INFO"
	.sectionflags	@""
	.align	4


	//----- nvinfo : EIATTR_CUDA_API_VERSION
	.align		4
        /*0000*/ 	.byte	0x04, 0x37
        /*0002*/ 	.short	(.L_33 - .L_32)
.L_32:
        /*0004*/ 	.word	0x00000082


	//----- nvinfo : EIATTR_KPARAM_INFO
	.align		4
.L_33:
        /*0008*/ 	.byte	0x04, 0x17
        /*000a*/ 	.short	(.L_35 - .L_34)
.L_34:
        /*000c*/ 	.word	0x00000000
        /*0010*/ 	.short	0x0002
        /*0012*/ 	.short	0x0010
        /*0014*/ 	.byte	0x00, 0xf0, 0x21, 0x00


	//----- nvinfo : EIATTR_KPARAM_INFO
	.align		4
.L_35:
        /*0018*/ 	.byte	0x04, 0x17
        /*001a*/ 	.short	(.L_37 - .L_36)
.L_36:
        /*001c*/ 	.word	0x00000000
        /*0020*/ 	.short	0x0001
        /*0022*/ 	.short	0x0008
        /*0024*/ 	.byte	0x00, 0xf0, 0x11, 0x00


	//----- nvinfo : EIATTR_KPARAM_INFO
	.align		4
.L_37:
        /*0028*/ 	.byte	0x04, 0x17
        /*002a*/ 	.short	(.L_39 - .L_38)
.L_38:
        /*002c*/ 	.word	0x00000000
        /*0030*/ 	.short	0x0000
        /*0032*/ 	.short	0x0000
        /*0034*/ 	.byte	0x00, 0xf5, 0x21, 0x00


	//----- nvinfo : EIATTR_SPARSE_MMA_MASK
	.align		4
.L_39:
        /*0038*/ 	.byte	0x03, 0x50
        /*003a*/ 	.short	0x0000


	//----- nvinfo : EIATTR_MAXREG_COUNT
	.align		4
        /*003c*/ 	.byte	0x03, 0x1b
        /*003e*/ 	.short	0x00ff


	//----- nvinfo : EIATTR_MERCURY_ISA_VERSION
	.align		4
        /*0040*/ 	.byte	0x03, 0x5f
        /*0042*/ 	.short	0x0101


	//----- nvinfo : EIATTR_VRC_CTA_INIT_COUNT
	.align		4
        /*0044*/ 	.byte	0x02, 0x4a
	.zero		1
	.zero		1


	//----- nvinfo : EIATTR_EXIT_INSTR_OFFSETS
	.align		4
        /*0048*/ 	.byte	0x04, 0x1c
        /*004a*/ 	.short	(.L_41 - .L_40)


	//   ....[0]....
.L_40:
        /*004c*/ 	.word	0x00000080


	//   ....[1]....
        /*0050*/ 	.word	0x000000f0


	//----- nvinfo : EIATTR_CBANK_PARAM_SIZE
	.align		4
.L_41:
        /*0054*/ 	.byte	0x03, 0x19
        /*0056*/ 	.short	0x0018


	//----- nvinfo : EIATTR_PARAM_CBANK
	.align		4
        /*0058*/ 	.byte	0x04, 0x0a
        /*005a*/ 	.short	(.L_43 - .L_42)
	.align		4
.L_42:
        /*005c*/ 	.word	index@(.nv.constant0._Z10fillKernelIfEvPT_S0_m)
        /*0060*/ 	.short	0x0380
        /*0062*/ 	.short	0x0018


	//----- nvinfo : EIATTR_SW_WAR
	.align		4
.L_43:
        /*0064*/ 	.byte	0x04, 0x36
        /*0066*/ 	.short	(.L_45 - .L_44)
.L_44:
        /*0068*/ 	.word	0x00000008
.L_45:


//--------------------- .nv.info._Z10fillKernelIdEvPT_S0_m --------------------------
	.section	.nv.info._Z10fillKernelIdEvPT_S0_m,"",@"SHT_CUDA_INFO"
	.sectionflags	@""
	.align	4


	//----- nvinfo : EIATTR_CUDA_API_VERSION
	.align		4
        /*0000*/ 	.byte	0x04, 0x37
        /*0002*/ 	.short	(.L_47 - .L_46)
.L_46:
        /*0004*/ 	.word	0x00000082


	//----- nvinfo : EIATTR_KPARAM_INFO
	.align		4
.L_47:
        /*0008*/ 	.byte	0x04, 0x17
        /*000a*/ 	.short	(.L_49 - .L_48)
.L_48:
        /*000c*/ 	.word	0x00000000
        /*0010*/ 	.short	0x0002
        /*0012*/ 	.short	0x0010
        /*0014*/ 	.byte	0x00, 0xf0, 0x21, 0x00


	//----- nvinfo : EIATTR_KPARAM_INFO
	.align		4
.L_49:
        /*0018*/ 	.byte	0x04, 0x17
        /*001a*/ 	.short	(.L_51 - .L_50)
.L_50:
        /*001c*/ 	.word	0x00000000
        /*0020*/ 	.short	0x0001
        /*0022*/ 	.short	0x0008
        /*0024*/ 	.byte	0x00, 0xf0, 0x21, 0x00


	//----- nvinfo : EIATTR_KPARAM_INFO
	.align		4
.L_51:
        /*0028*/ 	.byte	0x04, 0x17
        /*002a*/ 	.short	(.L_53 - .L_52)
.L_52:
        /*002c*/ 	.word	0x00000000
        /*0030*/ 	.short	0x0000
        /*0032*/ 	.short	0x0000
        /*0034*/ 	.byte	0x00, 0xf5, 0x21, 0x00


	//----- nvinfo : EIATTR_SPARSE_MMA_MASK
	.align		4
.L_53:
        /*0038*/ 	.byte	0x03, 0x50
        /*003a*/ 	.short	0x0000


	//----- nvinfo : EIATTR_MAXREG_COUNT
	.align		4
        /*003c*/ 	.byte	0x03, 0x1b
        /*003e*/ 	.short	0x00ff


	//----- nvinfo : EIATTR_MERCURY_ISA_VERSION
	.align		4
        /*0040*/ 	.byte	0x03, 0x5f
        /*0042*/ 	.short	0x0101


	//----- nvinfo : EIATTR_VRC_CTA_INIT_COUNT
	.align		4
        /*0044*/ 	.byte	0x02, 0x4a
	.zero		1
	.zero		1


	//----- nvinfo : EIATTR_EXIT_INSTR_OFFSETS
	.align		4
        /*0048*/ 	.byte	0x04, 0x1c
        /*004a*/ 	.short	(.L_55 - .L_54)


	//   ....[0]....
.L_54:
        /*004c*/ 	.word	0x00000080


	//   ....[1]....
        /*0050*/ 	.word	0x000000f0


	//----- nvinfo : EIATTR_CBANK_PARAM_SIZE
	.align		4
.L_55:
        /*0054*/ 	.byte	0x03, 0x19
        /*0056*/ 	.short	0x0018


	//----- nvinfo : EIATTR_PARAM_CBANK
	.align		4
        /*0058*/ 	.byte	0x04, 0x0a
        /*005a*/ 	.short	(.L_57 - .L_56)
	.align		4
.L_56:
        /*005c*/ 	.word	index@(.nv.constant0._Z10fillKernelIdEvPT_S0_m)
        /*0060*/ 	.short	0x0380
        /*0062*/ 	.short	0x0018


	//----- nvinfo : EIATTR_SW_WAR
	.align		4
.L_57:
        /*0064*/ 	.byte	0x04, 0x36
        /*0066*/ 	.short	(.L_59 - .L_58)
.L_58:
        /*0068*/ 	.word	0x00000008
.L_59:


//--------------------- .nv.callgraph             --------------------------
	.section	.nv.callgraph,"",@"SHT_CUDA_CALLGRAPH"
	.align	4
	.sectionentsize	8
	.align		4
        /*0000*/ 	.word	0x00000000
	.align		4
        /*0004*/ 	.word	0xffffffff
	.align		4
        /*0008*/ 	.word	0x00000000
	.align		4
        /*000c*/ 	.word	0xfffffffe
	.align		4
        /*0010*/ 	.word	0x00000000
	.align		4
        /*0014*/ 	.word	0xfffffffd
	.align		4
        /*0018*/ 	.word	0x00000000
	.align		4
        /*001c*/ 	.word	0xfffffffc


//--------------------- .text._Z10fillKernelIiEvPT_S0_m --------------------------
	.section	.text._Z10fillKernelIiEvPT_S0_m,"ax",@progbits
	.align	128
        .global         _Z10fillKernelIiEvPT_S0_m
        .type           _Z10fillKernelIiEvPT_S0_m,@function
        .size           _Z10fillKernelIiEvPT_S0_m,(.L_x_3 - _Z10fillKernelIiEvPT_S0_m)
        .other          _Z10fillKernelIiEvPT_S0_m,@"STO_CUDA_ENTRY STV_DEFAULT"
_Z10fillKernelIiEvPT_S0_m:
.text._Z10fillKernelIiEvPT_S0_m:
[----:B------:R-:W-:Y:S01]  /*0000*/  LDC R1, c[0x0][0x37c] ;  /* 0x0000df00ff017b82 */ /* 0x000fe20000000800 */
[----:B------:R-:W0:Y:S07]  /*0010*/  S2R R3, SR_TID.X ;  /* 0x0000000000037919 */ /* 0x000e2e0000002100 */
[----:B------:R-:W0:Y:S01]  /*0020*/  S2UR UR4, SR_CTAID.X ;  /* 0x00000000000479c3 */ /* 0x000e220000002500 */
[----:B------:R-:W1:Y:S07]  /*0030*/  LDCU.64 UR6, c[0x0][0x390] ;  /* 0x00007200ff0677ac */ /* 0x000e6e0008000a00 */
[----:B------:R-:W0:Y:S02]  /*0040*/  LDC R0, c[0x0][0x360] ;  /* 0x0000d800ff007b82 */ /* 0x000e240000000800 */
[----:B0-----:R-:W-:-:S05]  /*0050*/  IMAD R0, R0, UR4, R3 ;  /* 0x0000000400007c24 */ /* 0x001fca000f8e0203 */
[----:B-1----:R-:W-:-:S04]  /*0060*/  ISETP.GE.U32.AND P0, PT, R0, UR6, PT ;  /* 0x0000000600007c0c */ /* 0x002fc8000bf06070 */
[----:B------:R-:W-:-:S13]  /*0070*/  ISETP.GE.U32.AND.EX P0, PT, RZ, UR7, PT, P0 ;  /* 0x00000007ff007c0c */ /* 0x000fda000bf06100 */
[----:B------:R-:W-:Y:S05]  /*0080*/  @P0 EXIT ;  /* 0x000000000000094d */ /* 0x000fea0003800000 */
[----:B------:R-:W0:Y:S01]  /*0090*/  LDCU.64 UR6, c[0x0][0x380] ;  /* 0x00007000ff0677ac */ /* 0x000e220008000a00 */
[----:B------:R-:W1:Y:S01]  /*00a0*/  LDC R5, c[0x0][0x388] ;  /* 0x0000e200ff057b82 */ /* 0x000e620000000800 */
[----:B------:R-:W1:Y:S01]  /*00b0*/  LDCU.64 UR4, c[0x0][0x358] ;  /* 0x00006b00ff0477ac */ /* 0x000e620008000a00 */
[----:B0-----:R-:W-:-:S04]  /*00c0*/  LEA R2, P0, R0, UR6, 0x2 ;  /* 0x0000000600027c11 */ /* 0x001fc8000f8010ff */
[----:B------:R-:W-:-:S05]  /*00d0*/  LEA.HI.X R3, R0, UR7, RZ, 0x2, P0 ;  /* 0x0000000700037c11 */ /* 0x000fca00080f14ff */
[----:B-1----:R-:W-:Y:S01]  /*00e0*/  STG.E desc[UR4][R2.64], R5 ;  /* 0x0000000502007986 */ /* 0x002fe2000c101904 */
[----:B------:R-:W-:Y:S05]  /*00f0*/  EXIT ;  /* 0x000000000000794d */ /* 0x000fea0003800000 */
.L_x_0:
[----:B------:R-:W-:-:S00]  /*0100*/  BRA `(.L_x_0) ;  /* 0xfffffffc00fc7947 */ /* 0x000fc0000383ffff */
[----:B------:R-:W-:-:S00]  /*0110*/  NOP ;  /* 0x0000000000007918 */ /* 0x000fc00000000000 */
        /* <DEDUP_REMOVED lines=14> */
.L_x_3:


//--------------------- .text._Z10fillKernelIfEvPT_S0_m --------------------------
	.section	.text._Z10fillKernelIfEvPT_S0_m,"ax",@progbits
	.align	128
        .global         _Z10fillKernelIfEvPT_S0_m
        .type           _Z10fillKernelIfEvPT_S0_m,@function
        .size           _Z10fillKernelIfEvPT_S0_m,(.L_x_4 - _Z10fillKernelIfEvPT_S0_m)
        .other          _Z10fillKernelIfEvPT_S0_m,@"STO_CUDA_ENTRY STV_DEFAULT"
_Z10fillKernelIfEvPT_S0_m:
.text._Z10fillKernelIfEvPT_S0_m:
        /* <DEDUP_REMOVED lines=16> */
.L_x_1:
        /* <DEDUP_REMOVED lines=16> */
.L_x_4:


//--------------------- .text._Z10fillKernelIdEvPT_S0_m --------------------------
	.section	.text._Z10fillKernelIdEvPT_S0_m,"ax",@progbits
	.align	128
        .global         _Z10fillKernelIdEvPT_S0_m
        .type           _Z10fillKernelIdEvPT_S0_m,@function
        .size           _Z10fillKernelIdEvPT_S0_m,(.L_x_5 - _Z10fillKernelIdEvPT_S0_m)
        .other          _Z10fillKernelIdEvPT_S0_m,@"STO_CUDA_ENTRY STV_DEFAULT"
_Z10fillKernelIdEvPT_S0_m:
.text._Z10fillKernelIdEvPT_S0_m:
        /* <DEDUP_REMOVED lines=10> */
[----:B------:R-:W1:Y:S01]  /*00a0*/  LDC.64 R4, c[0x0][0x388] ;  /* 0x0000e200ff047b82 */ /* 0x000e620000000a00 */
[----:B------:R-:W1:Y:S01]  /*00b0*/  LDCU.64 UR4, c[0x0][0x358] ;  /* 0x00006b00ff0477ac */ /* 0x000e620008000a00 */
[----:B0-----:R-:W-:-:S04]  /*00c0*/  LEA R2, P0, R0, UR6, 0x3 ;  /* 0x0000000600027c11 */ /* 0x001fc8000f8018ff */
[----:B------:R-:W-:-:S05]  /*00d0*/  LEA.HI.X R3, R0, UR7, RZ, 0x3, P0 ;  /* 0x0000000700037c11 */ /* 0x000fca00080f1cff */
[----:B-1----:R-:W-:Y:S01]  /*00e0*/  STG.E.64 desc[UR4][R2.64], R4 ;  /* 0x0000000402007986 */ /* 0x002fe2000c101b04 */
[----:B------:R-:W-:Y:S05]  /*00f0*/  EXIT ;  /* 0x000000000000794d */ /* 0x000fea0003800000 */
.L_x_2:
        /* <DEDUP_REMOVED lines=16> */
.L_x_5:


//--------------------- .nv.shared.reserved.0     --------------------------
	.section	.nv.shared.reserved.0,"aw",@nobits
	.weak		__nv_reservedSMEM_offset_0_alias
	.size		__nv_reservedSMEM_offset_0_alias, 0, 64
	.other		__nv_reservedSMEM_offset_0_alias,@"STO_CUDA_RESERVED_SHARED STV_DEFAULT"
__nv_reservedSMEM_offset_0_alias:
	.zero		0
	.zero		64


//--------------------- .nv.constant0._Z10fillKernelIiEvPT_S0_m --------------------------
	.section	.nv.constant0._Z10fillKernelIiEvPT_S0_m,"a",@progbits
	.sectionflags	@""
	.align	4
.nv.constant0._Z10fillKernelIiEvPT_S0_m:
	.zero		920


//--------------------- .nv.constant0._Z10fillKernelIfEvPT_S0_m --------------------------
	.section	.nv.constant0._Z10fillKernelIfEvPT_S0_m,"a",@progbits
	.sectionflags	@""
	.align	4
.nv.constant0._Z10fillKernelIfEvPT_S0_m:
	.zero		920


//--------------------- .nv.constant0._Z10fillKernelIdEvPT_S0_m --------------------------
	.section	.nv.constant0._Z10fillKernelIdEvPT_S0_m,"a",@progbits
	.sectionflags	@""
	.align	4
.nv.constant0._Z10fillKernelIdEvPT_S0_m:
	.zero		920


//--------------------- SYMBOLS --------------------------

	.type		.nv.reservedSmem.offset0,@object
	.size		.nv.reservedSmem.offset0,0x4
